//
// Generated by NVIDIA NVVM Compiler
//
// Compiler Build ID: CL-36424714
// Cuda compilation tools, release 13.0, V13.0.88
// Based on NVVM 20.0.0
//

.version 9.0
.target sm_100
.address_size 64

	// .globl	_Z9VectorAddPPfS0_S0_

.visible .entry _Z9VectorAddPPfS0_S0_(
	.param .u64 .ptr .align 1 _Z9VectorAddPPfS0_S0__param_0,
	.param .u64 .ptr .align 1 _Z9VectorAddPPfS0_S0__param_1,
	.param .u64 .ptr .align 1 _Z9VectorAddPPfS0_S0__param_2
)
{
	.reg .pred 	%p<4>;
	.reg .b32 	%r<10>;
	.reg .b32 	%f<4>;
	.reg .b64 	%rd<21>;

	ld.param.u64 	%rd1, [_Z9VectorAddPPfS0_S0__param_0];
	ld.param.u64 	%rd2, [_Z9VectorAddPPfS0_S0__param_1];
	ld.param.u64 	%rd3, [_Z9VectorAddPPfS0_S0__param_2];
	mov.u32 	%r3, %ctaid.x;
	mov.u32 	%r4, %ntid.x;
	mov.u32 	%r5, %tid.x;
	mad.lo.s32 	%r1, %r3, %r4, %r5;
	mov.u32 	%r6, %ctaid.y;
	mov.u32 	%r7, %ntid.y;
	mov.u32 	%r8, %tid.y;
	mad.lo.s32 	%r9, %r6, %r7, %r8;
	setp.gt.s32 	%p1, %r1, 3;
	setp.gt.u32 	%p2, %r9, 3;
	or.pred  	%p3, %p1, %p2;
	@%p3 bra 	$L__BB0_2;
	cvta.to.global.u64 	%rd4, %rd1;
	cvta.to.global.u64 	%rd5, %rd2;
	cvta.to.global.u64 	%rd6, %rd3;
	mul.wide.u32 	%rd7, %r9, 8;
	add.s64 	%rd8, %rd4, %rd7;
	ld.global.u64 	%rd9, [%rd8];
	cvta.to.global.u64 	%rd10, %rd9;
	mul.wide.s32 	%rd11, %r1, 4;
	add.s64 	%rd12, %rd10, %rd11;
	ld.global.f32 	%f1, [%rd12];
	add.s64 	%rd13, %rd5, %rd7;
	ld.global.u64 	%rd14, [%rd13];
	cvta.to.global.u64 	%rd15, %rd14;
	add.s64 	%rd16, %rd15, %rd11;
	ld.global.f32 	%f2, [%rd16];
	add.f32 	%f3, %f1, %f2;
	add.s64 	%rd17, %rd6, %rd7;
	ld.global.u64 	%rd18, [%rd17];
	cvta.to.global.u64 	%rd19, %rd18;
	add.s64 	%rd20, %rd19, %rd11;
	st.global.f32 	[%rd20], %f3;
$L__BB0_2:
	ret;

}


// ===== COMPILED SASS (sm_100) =====

	.target	sm_100

	.elftype	@"ET_EXEC"


//--------------------- .note.nv.tkinfo           --------------------------
	.section	.note.nv.tkinfo,"",@"SHT_NOTE"
	.sectionflags	@"SHF_NOTE_NV_TKINFO"
	.tkinfo
        /*0018*/ 	.word	0x00000002
        /*0030*/ 	.string	""
        /*0030*/ 	.string	"ptxas"
        /*0030*/ 	.string	"Cuda compilation tools, release 13.0, V13.0.88"
        /*0030*/ 	.string	"Build cuda_13.0.r13.0/compiler.36424714_0"
        /*0030*/ 	.string	"-arch sm_100 -m 64 "



//--------------------- .note.nv.cuinfo           --------------------------
	.section	.note.nv.cuinfo,"",@"SHT_NOTE"
	.sectionflags	@"SHF_NOTE_NV_CUINFO"
        /*0018*/ 	.short	0x0002
        /*001a*/ 	.short	0x0064
        /*001c*/ 	.short	0x0082
	.zero		2


//--------------------- .nv.info                  --------------------------
	.section	.nv.info,"",@"SHT_CUDA_INFO"
	.align	4


	//----- nvinfo : EIATTR_REGCOUNT
	.align		4
        /*0000*/ 	.byte	0x04, 0x2f
        /*0002*/ 	.short	(.L_1 - .L_0)
	.align		4
.L_0:
        /*0004*/ 	.word	index@(_Z9VectorAddPPfS0_S0_)
        /*0008*/ 	.word	0x00000012


	//----- nvinfo : EIATTR_FRAME_SIZE
	.align		4
.L_1:
        /*000c*/ 	.byte	0x04, 0x11
        /*000e*/ 	.short	(.L_3 - .L_2)
	.align		4
.L_2:
        /*0010*/ 	.word	index@(_Z9VectorAddPPfS0_S0_)
        /*0014*/ 	.word	0x00000000


	//----- nvinfo : EIATTR_MIN_STACK_SIZE
	.align		4
.L_3:
        /*0018*/ 	.byte	0x04, 0x12
        /*001a*/ 	.short	(.L_5 - .L_4)
	.align		4
.L_4:
        /*001c*/ 	.word	index@(_Z9VectorAddPPfS0_S0_)
        /*0020*/ 	.word	0x00000000
.L_5:


//--------------------- .nv.compat                --------------------------
	.section	.nv.compat,"",@"SHT_CUDA_COMPAT_INFO"
	.align	4
        /*0000*/ 	.byte	0x02, 0x09, 0x00, 0x00, 0x02, 0x02, 0x01, 0x00, 0x02, 0x05, 0x05, 0x00, 0x03, 0x07, 0x01, 0x01
        /*0010*/ 	.byte	0x02, 0x03, 0x00, 0x00, 0x02, 0x06, 0x01, 0x00, 0x04, 0x0b, 0x08, 0x00, 0x09, 0x00, 0x00, 0x00
        /*0020*/ 	.byte	0x00, 0x00, 0x00, 0x00


//--------------------- .nv.info._Z9VectorAddPPfS0_S0_ --------------------------
	.section	.nv.info._Z9VectorAddPPfS0_S0_,"",@"SHT_CUDA_INFO"
	.sectionflags	@""
	.align	4


	//----- nvinfo : EIATTR_CUDA_API_VERSION
	.align		4
        /*0000*/ 	.byte	0x04, 0x37
        /*0002*/ 	.short	(.L_7 - .L_6)
.L_6:
        /*0004*/ 	.word	0x00000082


	//----- nvinfo : EIATTR_KPARAM_INFO
	.align		4
.L_7:
        /*0008*/ 	.byte	0x04, 0x17
        /*000a*/ 	.short	(.L_9 - .L_8)
.L_8:
        /*000c*/ 	.word	0x00000000
        /*0010*/ 	.short	0x0002
        /*0012*/ 	.short	0x0010
        /*0014*/ 	.byte	0x00, 0xf5, 0x21, 0x00


	//----- nvinfo : EIATTR_KPARAM_INFO
	.align		4
.L_9:
        /*0018*/ 	.byte	0x04, 0x17
        /*001a*/ 	.short	(.L_11 - .L_10)
.L_10:
        /*001c*/ 	.word	0x00000000
        /*0020*/ 	.short	0x0001
        /*0022*/ 	.short	0x0008
        /*0024*/ 	.byte	0x00, 0xf5, 0x21, 0x00


	//----- nvinfo : EIATTR_KPARAM_INFO
	.align		4
.L_11:
        /*0028*/ 	.byte	0x04, 0x17
        /*002a*/ 	.short	(.L_13 - .L_12)
.L_12:
        /*002c*/ 	.word	0x00000000
        /*0030*/ 	.short	0x0000
        /*0032*/ 	.short	0x0000
        /*0034*/ 	.byte	0x00, 0xf5, 0x21, 0x00


	//----- nvinfo : EIATTR_SPARSE_MMA_MASK
	.align		4
.L_13:
        /*0038*/ 	.byte	0x03, 0x50
        /*003a*/ 	.short	0x0000


	//----- nvinfo : EIATTR_MAXREG_COUNT
	.align		4
        /*003c*/ 	.byte	0x03, 0x1b
        /*003e*/ 	.short	0x00ff


	//----- nvinfo : EIATTR_MERCURY_ISA_VERSION
	.align		4
        /*0040*/ 	.byte	0x03, 0x5f
        /*0042*/ 	.short	0x0101


	//----- nvinfo : EIATTR_VRC_CTA_INIT_COUNT
	.align		4
        /*0044*/ 	.byte	0x02, 0x4a
	.zero		1
	.zero		1


	//----- nvinfo : EIATTR_EXIT_INSTR_OFFSETS
	.align		4
        /*0048*/ 	.byte	0x04, 0x1c
        /*004a*/ 	.short	(.L_15 - .L_14)


	//   ....[0]....
.L_14:
        /*004c*/ 	.word	0x000000b0


	//   ....[1]....
        /*0050*/ 	.word	0x000001d0


	//----- nvinfo : EIATTR_CBANK_PARAM_SIZE
	.align		4
.L_15:
        /*0054*/ 	.byte	0x03, 0x19
        /*0056*/ 	.short	0x0018


	//----- nvinfo : EIATTR_PARAM_CBANK
	.align		4
        /*0058*/ 	.byte	0x04, 0x0a
        /*005a*/ 	.short	(.L_17 - .L_16)
	.align		4
.L_16:
        /*005c*/ 	.word	index@(.nv.constant0._Z9VectorAddPPfS0_S0_)
        /*0060*/ 	.short	0x0380
        /*0062*/ 	.short	0x0018


	//----- nvinfo : EIATTR_SW_WAR
	.align		4
.L_17:
        /*0064*/ 	.byte	0x04, 0x36
        /*0066*/ 	.short	(.L_19 - .L_18)
.L_18:
        /*0068*/ 	.word	0x00000008
.L_19:


//--------------------- .nv.callgraph             --------------------------
	.section	.nv.callgraph,"",@"SHT_CUDA_CALLGRAPH"
	.align	4
	.sectionentsize	8
	.align		4
        /*0000*/ 	.word	0x00000000
	.align		4
        /*0004*/ 	.word	0xffffffff
	.align		4
        /*0008*/ 	.word	0x00000000
	.align		4
        /*000c*/ 	.word	0xfffffffe
	.align		4
        /*0010*/ 	.word	0x00000000
	.align		4
        /*0014*/ 	.word	0xfffffffd
	.align		4
        /*0018*/ 	.word	0x00000000
	.align		4
        /*001c*/ 	.word	0xfffffffc


//--------------------- .text._Z9VectorAddPPfS0_S0_ --------------------------
	.section	.text._Z9VectorAddPPfS0_S0_,"ax",@progbits
	.align	128
        .global         _Z9VectorAddPPfS0_S0_
        .type           _Z9VectorAddPPfS0_S0_,@function
        .size           _Z9VectorAddPPfS0_S0_,(.L_x_1 - _Z9VectorAddPPfS0_S0_)
        .other          _Z9VectorAddPPfS0_S0_,@"STO_CUDA_ENTRY STV_DEFAULT"
_Z9VectorAddPPfS0_S0_:
.text._Z9VectorAddPPfS0_S0_:
[----:B------:R-:W-:Y:S01]  /*0000*/  LDC R1, c[0x0][0x37c] ;  /* 0x0000df00ff017b82 */ /* 0x000fe20000000800 */
[----:B------:R-:W0:Y:S07]  /*0010*/  S2R R2, SR_TID.Y ;  /* 0x0000000000027919 */ /* 0x000e2e0000002200 */
[----:B------:R-:W1:Y:S01]  /*0020*/  LDC R13, c[0x0][0x360] ;  /* 0x0000d800ff0d7b82 */ /* 0x000e620000000800 */
[----:B------:R-:W1:Y:S07]  /*0030*/  S2R R0, SR_TID.X ;  /* 0x0000000000007919 */ /* 0x000e6e0000002100 */
[----:B------:R-:W0:Y:S08]  /*0040*/  S2UR UR5, SR_CTAID.Y ;  /* 0x00000000000579c3 */ /* 0x000e300000002600 */
[----:B------:R-:W0:Y:S08]  /*0050*/  LDC R5, c[0x0][0x364] ;  /* 0x0000d900ff057b82 */ /* 0x000e300000000800 */
[----:B------:R-:W1:Y:S01]  /*0060*/  S2UR UR4, SR_CTAID.X ;  /* 0x00000000000479c3 */ /* 0x000e620000002500 */
[----:B0-----:R-:W-:-:S05]  /*0070*/  IMAD R5, R5, UR5, R2 ;  /* 0x0000000505057c24 */ /* 0x001fca000f8e0202 */
[----:B------:R-:W-:Y:S01]  /*0080*/  ISETP.GT.U32.AND P0, PT, R5, 0x3, PT ;  /* 0x000000030500780c */ /* 0x000fe20003f04070 */
[----:B-1----:R-:W-:-:S05]  /*0090*/  IMAD R13, R13, UR4, R0 ;  /* 0x000000040d0d7c24 */ /* 0x002fca000f8e0200 */
[----:B------:R-:W-:-:S13]  /*00a0*/  ISETP.GT.OR P0, PT, R13, 0x3, P0 ;  /* 0x000000030d00780c */ /* 0x000fda0000704670 */
[----:B------:R-:W-:Y:S05]  /*00b0*/  @P0 EXIT ;  /* 0x000000000000094d */ /* 0x000fea0003800000 */
[----:B------:R-:W0:Y:S01]  /*00c0*/  LDC.64 R2, c[0x0][0x380] ;  /* 0x0000e000ff027b82 */ /* 0x000e220000000a00 */
[----:B------:R-:W1:Y:S07]  /*00d0*/  LDCU.64 UR4, c[0x0][0x358] ;  /* 0x00006b00ff0477ac */ /* 0x000e6e0008000a00 */
[----:B------:R-:W2:Y:S08]  /*00e0*/  LDC.64 R6, c[0x0][0x388] ;  /* 0x0000e200ff067b82 */ /* 0x000eb00000000a00 */
[----:B------:R-:W3:Y:S01]  /*00f0*/  LDC.64 R10, c[0x0][0x390] ;  /* 0x0000e400ff0a7b82 */ /* 0x000ee20000000a00 */
[----:B0-----:R-:W-:-:S06]  /*0100*/  IMAD.WIDE.U32 R2, R5, 0x8, R2 ;  /* 0x0000000805027825 */ /* 0x001fcc00078e0002 */
[----:B-1----:R-:W4:Y:S01]  /*0110*/  LDG.E.64 R2, desc[UR4][R2.64] ;  /* 0x0000000402027981 */ /* 0x002f22000c1e1b00 */
[----:B--2---:R-:W-:-:S06]  /*0120*/  IMAD.WIDE.U32 R6, R5, 0x8, R6 ;  /* 0x0000000805067825 */ /* 0x004fcc00078e0006 */
[----:B------:R-:W2:Y:S01]  /*0130*/  LDG.E.64 R6, desc[UR4][R6.64] ;  /* 0x0000000406067981 */ /* 0x000ea2000c1e1b00 */
[----:B---3--:R-:W-:-:S06]  /*0140*/  IMAD.WIDE.U32 R10, R5, 0x8, R10 ;  /* 0x00000008050a7825 */ /* 0x008fcc00078e000a */
[----:B------:R-:W3:Y:S01]  /*0150*/  LDG.E.64 R10, desc[UR4][R10.64] ;  /* 0x000000040a0a7981 */ /* 0x000ee2000c1e1b00 */
[----:B----4-:R-:W-:-:S06]  /*0160*/  IMAD.WIDE R4, R13, 0x4, R2 ;  /* 0x000000040d047825 */ /* 0x010fcc00078e0202 */
[----:B------:R-:W4:Y:S01]  /*0170*/  LDG.E R4, desc[UR4][R4.64] ;  /* 0x0000000404047981 */ /* 0x000f22000c1e1900 */
[----:B--2---:R-:W-:-:S06]  /*0180*/  IMAD.WIDE R8, R13, 0x4, R6 ;  /* 0x000000040d087825 */ /* 0x004fcc00078e0206 */
[----:B------:R-:W4:Y:S01]  /*0190*/  LDG.E R9, desc[UR4][R8.64] ;  /* 0x0000000408097981 */ /* 0x000f22000c1e1900 */
[----:B---3--:R-:W-:-:S04]  /*01a0*/  IMAD.WIDE R12, R13, 0x4, R10 ;  /* 0x000000040d0c7825 */ /* 0x008fc800078e020a */
[----:B----4-:R-:W-:-:S05]  /*01b0*/  FADD R15, R4, R9 ;  /* 0x00000009040f7221 */ /* 0x010fca0000000000 */
[----:B------:R-:W-:Y:S01]  /*01c0*/  STG.E desc[UR4][R12.64], R15 ;  /* 0x0000000f0c007986 */ /* 0x000fe2000c101904 */
[----:B------:R-:W-:Y:S05]  /*01d0*/  EXIT ;  /* 0x000000000000794d */ /* 0x000fea0003800000 */
.L_x_0:
[----:B------:R-:W-:-:S00]  /*01e0*/  BRA `(.L_x_0) ;  /* 0xfffffffc00fc7947 */ /* 0x000fc0000383ffff */
[----:B------:R-:W-:-:S00]  /*01f0*/  NOP ;  /* 0x0000000000007918 */ /* 0x000fc00000000000 */
        /* <DEDUP_REMOVED lines=8> */
.L_x_1:


//--------------------- .nv.shared.reserved.0     --------------------------
	.section	.nv.shared.reserved.0,"aw",@nobits
	.weak		__nv_reservedSMEM_offset_0_alias
	.size		__nv_reservedSMEM_offset_0_alias, 0, 64
	.other		__nv_reservedSMEM_offset_0_alias,@"STO_CUDA_RESERVED_SHARED STV_DEFAULT"
__nv_reservedSMEM_offset_0_alias:
	.zero		0
	.zero		64


//--------------------- .nv.constant0._Z9VectorAddPPfS0_S0_ --------------------------
	.section	.nv.constant0._Z9VectorAddPPfS0_S0_,"a",@progbits
	.sectionflags	@""
	.align	4
.nv.constant0._Z9VectorAddPPfS0_S0_:
	.zero		920


//--------------------- SYMBOLS --------------------------

	.type		.nv.reservedSmem.offset0,@object
	.size		.nv.reservedSmem.offset0,0x4
